	.headerflags	@"EF_CUDA_TEXMODE_UNIFIED EF_CUDA_64BIT_ADDRESS EF_CUDA_ACCELERATORS EF_CUDA_SM90 EF_CUDA_VIRTUAL_SM(EF_CUDA_SM90)"
	.elftype	@"ET_EXEC"


//--------------------- .nv.info                  --------------------------
	.section	.nv.info,"",@"SHT_CUDA_INFO"
	.align	4


	//----- nvinfo : EIATTR_REGCOUNT
	.align		4
        /*0000*/ 	.byte	0x04, 0x2f
        /*0002*/ 	.short	(.L_1 - .L_0)
	.align		4
.L_0:
        /*0004*/ 	.word	index@(triton_poi_fused__to_copy_add_arange_mul_16)
        /*0008*/ 	.word	0x00000009


	//----- nvinfo : EIATTR_MIN_STACK_SIZE
	.align		4
.L_1:
        /*000c*/ 	.byte	0x04, 0x12
        /*000e*/ 	.short	(.L_3 - .L_2)
	.align		4
.L_2:
        /*0010*/ 	.word	index@(triton_poi_fused__to_copy_add_arange_mul_16)
        /*0014*/ 	.word	0x00000000


	//----- nvinfo : EIATTR_FRAME_SIZE
	.align		4
.L_3:
        /*0018*/ 	.byte	0x04, 0x11
        /*001a*/ 	.short	(.L_5 - .L_4)
	.align		4
.L_4:
        /*001c*/ 	.word	index@(triton_poi_fused__to_copy_add_arange_mul_16)
        /*0020*/ 	.word	0x00000000


	//----- nvinfo : EIATTR_MIN_STACK_SIZE
	.align		4
.L_5:
        /*0024*/ 	.byte	0x04, 0x12
        /*0026*/ 	.short	(.L_7 - .L_6)
	.align		4
.L_6:
        /*0028*/ 	.word	index@(triton_poi_fused__to_copy_add_arange_mul_16)
        /*002c*/ 	.word	0x00000000
.L_7:


//--------------------- .nv.info.triton_poi_fused__to_copy_add_arange_mul_16 --------------------------
	.section	.nv.info.triton_poi_fused__to_copy_add_arange_mul_16,"",@"SHT_CUDA_INFO"
	.sectionflags	@""
	.align	4


	//----- nvinfo : EIATTR_CUDA_API_VERSION
	.align		4
        /*0000*/ 	.byte	0x04, 0x37
        /*0002*/ 	.short	(.L_9 - .L_8)
.L_8:
        /*0004*/ 	.word	0x0000007c


	//----- nvinfo : EIATTR_KPARAM_INFO
	.align		4
.L_9:
        /*0008*/ 	.byte	0x04, 0x17
        /*000a*/ 	.short	(.L_11 - .L_10)
.L_10:
        /*000c*/ 	.word	0x00000000
        /*0010*/ 	.short	0x0001
        /*0012*/ 	.short	0x0008
        /*0014*/ 	.byte	0x00, 0xf0, 0x11, 0x00


	//----- nvinfo : EIATTR_KPARAM_INFO
	.align		4
.L_11:
        /*0018*/ 	.byte	0x04, 0x17
        /*001a*/ 	.short	(.L_13 - .L_12)
.L_12:
        /*001c*/ 	.word	0x00000000
        /*0020*/ 	.short	0x0000
        /*0022*/ 	.short	0x0000
        /*0024*/ 	.byte	0x00, 0xf4, 0x21, 0x00


	//----- nvinfo : EIATTR_SPARSE_MMA_MASK
	.align		4
.L_13:
        /*0028*/ 	.byte	0x03, 0x50
        /*002a*/ 	.short	0x0000


	//----- nvinfo : EIATTR_MAXREG_COUNT
	.align		4
        /*002c*/ 	.byte	0x03, 0x1b
        /*002e*/ 	.short	0x00ff


	//----- nvinfo : EIATTR_EXIT_INSTR_OFFSETS
	.align		4
        /*0030*/ 	.byte	0x04, 0x1c
        /*0032*/ 	.short	(.L_15 - .L_14)


	//   ....[0]....
.L_14:
        /*0034*/ 	.word	0x000000d0


	//   ....[1]....
        /*0038*/ 	.word	0x00000100


	//----- nvinfo : EIATTR_REQNTID
	.align		4
.L_15:
        /*003c*/ 	.byte	0x04, 0x10
        /*003e*/ 	.short	(.L_17 - .L_16)
.L_16:
        /*0040*/ 	.word	0x00000020
        /*0044*/ 	.word	0x00000001
        /*0048*/ 	.word	0x00000001


	//----- nvinfo : EIATTR_CBANK_PARAM_SIZE
	.align		4
.L_17:
        /*004c*/ 	.byte	0x03, 0x19
        /*004e*/ 	.short	0x000c


	//----- nvinfo : EIATTR_PARAM_CBANK
	.align		4
        /*0050*/ 	.byte	0x04, 0x0a
        /*0052*/ 	.short	(.L_19 - .L_18)
	.align		4
.L_18:
        /*0054*/ 	.word	index@(.nv.constant0.triton_poi_fused__to_copy_add_arange_mul_16)
        /*0058*/ 	.short	0x0210
        /*005a*/ 	.short	0x000c


	//----- nvinfo : EIATTR_SW_WAR
	.align		4
.L_19:
        /*005c*/ 	.byte	0x04, 0x36
        /*005e*/ 	.short	(.L_21 - .L_20)
.L_20:
        /*0060*/ 	.word	0x00000008
.L_21:


//--------------------- .nv.callgraph             --------------------------
	.section	.nv.callgraph,"",@"SHT_CUDA_CALLGRAPH"
	.align	4
	.sectionentsize	8
	.align		4
        /*0000*/ 	.word	0x00000000
	.align		4
        /*0004*/ 	.word	0xffffffff
	.align		4
        /*0008*/ 	.word	0x00000000
	.align		4
        /*000c*/ 	.word	0xfffffffe
	.align		4
        /*0010*/ 	.word	0x00000000
	.align		4
        /*0014*/ 	.word	0xfffffffd
	.align		4
        /*0018*/ 	.word	0x00000000
	.align		4
        /*001c*/ 	.word	0xfffffffc


//--------------------- .text.triton_poi_fused__to_copy_add_arange_mul_16 --------------------------
	.section	.text.triton_poi_fused__to_copy_add_arange_mul_16,"ax",@progbits
	.align	128
        .global         triton_poi_fused__to_copy_add_arange_mul_16
        .type           triton_poi_fused__to_copy_add_arange_mul_16,@function
        .size           triton_poi_fused__to_copy_add_arange_mul_16,(.L_x_1 - triton_poi_fused__to_copy_add_arange_mul_16)
        .other          triton_poi_fused__to_copy_add_arange_mul_16,@"STO_CUDA_ENTRY STV_DEFAULT"
triton_poi_fused__to_copy_add_arange_mul_16:
.text.triton_poi_fused__to_copy_add_arange_mul_16:
[----:B------:R-:W0:Y:S02]  /*0000*/  LDC R1, c[0x0][0x28] ;  /* 0x00000a00ff017b82 */ /* 0x000e240000000800 */
[----:B------:R-:W1:Y:S01]  /*0010*/  S2R R6, SR_TID.X ;  /* 0x0000000000067919 */ /* 0x000e620000002100 */
[----:B------:R-:W2:Y:S01]  /*0020*/  LDC.64 R2, c[0x0][0x210] ;  /* 0x00008400ff027b82 */ /* 0x000ea20000000a00 */
[----:B------:R-:W3:Y:S01]  /*0030*/  S2R R5, SR_CTAID.X ;  /* 0x0000000000057919 */ /* 0x000ee20000002500 */
[C---:B-1----:R-:W-:Y:S02]  /*0040*/  LOP3.LUT R0, R6.reuse, 0xf, RZ, 0xc0, !PT ;  /* 0x0000000f06007812 */ /* 0x042fe400078ec0ff */
[----:B------:R-:W-:-:S03]  /*0050*/  LOP3.LUT P0, RZ, R6, 0x10, RZ, 0xc0, !PT ;  /* 0x0000001006ff7812 */ /* 0x000fc6000780c0ff */
[----:B---3--:R-:W-:-:S04]  /*0060*/  IMAD R5, R5, 0x10, R0 ;  /* 0x0000001005057824 */ /* 0x008fc800078e0200 */
[C---:B--2---:R-:W-:Y:S01]  /*0070*/  IMAD.WIDE R2, R5.reuse, 0x8, R2 ;  /* 0x0000000805027825 */ /* 0x044fe200078e0202 */
[----:B------:R-:W-:Y:S02]  /*0080*/  I2FP.F32.S32 R0, R5 ;  /* 0x0000000500007245 */ /* 0x000fe40000201400 */
[----:B------:R-:W-:-:S03]  /*0090*/  ISETP.LT.AND P0, PT, R5, 0x10, !P0 ;  /* 0x000000100500780c */ /* 0x000fc60004701270 */
[----:B------:R-:W-:-:S04]  /*00a0*/  FMUL R0, R0, 0.5 ;  /* 0x3f00000000007820 */ /* 0x000fc80000400000 */
[----:B------:R-:W1:Y:S02]  /*00b0*/  F2I.TRUNC.NTZ R4, R0 ;  /* 0x0000000000047305 */ /* 0x000e64000020f100 */
[----:B-1----:R-:W-:-:S04]  /*00c0*/  SHF.R.S32.HI R5, RZ, 0x1f, R4 ;  /* 0x0000001fff057819 */ /* 0x002fc80000011404 */
[----:B------:R-:W-:Y:S05]  /*00d0*/  @!P0 EXIT ;  /* 0x000000000000894d */ /* 0x000fea0003800000 */
[----:B------:R-:W-:Y:S02]  /*00e0*/  ULDC.64 UR4, c[0x0][0x208] ;  /* 0x0000820000047ab9 */ /* 0x000fe40000000a00 */
[----:B------:R-:W-:Y:S01]  /*00f0*/  STG.E.64 desc[UR4][R2.64], R4 ;  /* 0x0000000402007986 */ /* 0x000fe2000c101b04 */
[----:B------:R-:W-:Y:S05]  /*0100*/  EXIT ;  /* 0x000000000000794d */ /* 0x000fea0003800000 */
.L_x_0:
[----:B------:R-:W-:-:S00]  /*0110*/  BRA `(.L_x_0) ;  /* 0xfffffffc00fc7947 */ /* 0x000fc0000383ffff */
[----:B------:R-:W-:-:S00]  /*0120*/  NOP ;  /* 0x0000000000007918 */ /* 0x000fc00000000000 */
        /* <DEDUP_REMOVED lines=13> */
.L_x_1:


//--------------------- .nv.constant0.triton_poi_fused__to_copy_add_arange_mul_16 --------------------------
	.section	.nv.constant0.triton_poi_fused__to_copy_add_arange_mul_16,"a",@progbits
	.sectionflags	@""
	.align	4
.nv.constant0.triton_poi_fused__to_copy_add_arange_mul_16:
	.zero		540
